//
// Generated by NVIDIA NVVM Compiler
//
// Compiler Build ID: CL-36424714
// Cuda compilation tools, release 13.0, V13.0.88
// Based on NVVM 20.0.0
//

.version 9.0
.target sm_100
.address_size 64

	// .globl	_Z21productoExternoKernelPfS_S_i

.visible .entry _Z21productoExternoKernelPfS_S_i(
	.param .u64 .ptr .align 1 _Z21productoExternoKernelPfS_S_i_param_0,
	.param .u64 .ptr .align 1 _Z21productoExternoKernelPfS_S_i_param_1,
	.param .u64 .ptr .align 1 _Z21productoExternoKernelPfS_S_i_param_2,
	.param .u32 _Z21productoExternoKernelPfS_S_i_param_3
)
{
	.reg .pred 	%p<2>;
	.reg .b32 	%r<10>;
	.reg .b32 	%f<4>;
	.reg .b64 	%rd<13>;

	ld.param.u64 	%rd1, [_Z21productoExternoKernelPfS_S_i_param_0];
	ld.param.u64 	%rd2, [_Z21productoExternoKernelPfS_S_i_param_1];
	ld.param.u64 	%rd3, [_Z21productoExternoKernelPfS_S_i_param_2];
	ld.param.u32 	%r2, [_Z21productoExternoKernelPfS_S_i_param_3];
	mov.u32 	%r3, %ctaid.x;
	mov.u32 	%r4, %ntid.x;
	mov.u32 	%r5, %tid.x;
	mad.lo.s32 	%r1, %r3, %r4, %r5;
	mul.lo.s32 	%r6, %r2, %r2;
	setp.ge.s32 	%p1, %r1, %r6;
	@%p1 bra 	$L__BB0_2;
	cvta.to.global.u64 	%rd4, %rd1;
	cvta.to.global.u64 	%rd5, %rd2;
	cvta.to.global.u64 	%rd6, %rd3;
	div.s32 	%r7, %r1, %r2;
	mul.lo.s32 	%r8, %r7, %r2;
	sub.s32 	%r9, %r1, %r8;
	mul.wide.s32 	%rd7, %r7, 4;
	add.s64 	%rd8, %rd4, %rd7;
	ld.global.f32 	%f1, [%rd8];
	mul.wide.s32 	%rd9, %r9, 4;
	add.s64 	%rd10, %rd5, %rd9;
	ld.global.f32 	%f2, [%rd10];
	mul.f32 	%f3, %f1, %f2;
	mul.wide.s32 	%rd11, %r1, 4;
	add.s64 	%rd12, %rd6, %rd11;
	st.global.f32 	[%rd12], %f3;
$L__BB0_2:
	ret;

}


// ===== COMPILED SASS (sm_100) =====

	.target	sm_100

	.elftype	@"ET_EXEC"


//--------------------- .note.nv.tkinfo           --------------------------
	.section	.note.nv.tkinfo,"",@"SHT_NOTE"
	.sectionflags	@"SHF_NOTE_NV_TKINFO"
	.tkinfo
        /*0018*/ 	.word	0x00000002
        /*0030*/ 	.string	""
        /*0030*/ 	.string	"ptxas"
        /*0030*/ 	.string	"Cuda compilation tools, release 13.0, V13.0.88"
        /*0030*/ 	.string	"Build cuda_13.0.r13.0/compiler.36424714_0"
        /*0030*/ 	.string	"-arch sm_100 -m 64 "



//--------------------- .note.nv.cuinfo           --------------------------
	.section	.note.nv.cuinfo,"",@"SHT_NOTE"
	.sectionflags	@"SHF_NOTE_NV_CUINFO"
        /*0018*/ 	.short	0x0002
        /*001a*/ 	.short	0x0064
        /*001c*/ 	.short	0x0082
	.zero		2


//--------------------- .nv.info                  --------------------------
	.section	.nv.info,"",@"SHT_CUDA_INFO"
	.align	4


	//----- nvinfo : EIATTR_REGCOUNT
	.align		4
        /*0000*/ 	.byte	0x04, 0x2f
        /*0002*/ 	.short	(.L_1 - .L_0)
	.align		4
.L_0:
        /*0004*/ 	.word	index@(_Z21productoExternoKernelPfS_S_i)
        /*0008*/ 	.word	0x0000000c


	//----- nvinfo : EIATTR_FRAME_SIZE
	.align		4
.L_1:
        /*000c*/ 	.byte	0x04, 0x11
        /*000e*/ 	.short	(.L_3 - .L_2)
	.align		4
.L_2:
        /*0010*/ 	.word	index@(_Z21productoExternoKernelPfS_S_i)
        /*0014*/ 	.word	0x00000000


	//----- nvinfo : EIATTR_MIN_STACK_SIZE
	.align		4
.L_3:
        /*0018*/ 	.byte	0x04, 0x12
        /*001a*/ 	.short	(.L_5 - .L_4)
	.align		4
.L_4:
        /*001c*/ 	.word	index@(_Z21productoExternoKernelPfS_S_i)
        /*0020*/ 	.word	0x00000000
.L_5:


//--------------------- .nv.compat                --------------------------
	.section	.nv.compat,"",@"SHT_CUDA_COMPAT_INFO"
	.align	4
        /*0000*/ 	.byte	0x02, 0x09, 0x00, 0x00, 0x02, 0x02, 0x01, 0x00, 0x02, 0x05, 0x05, 0x00, 0x03, 0x07, 0x01, 0x01
        /*0010*/ 	.byte	0x02, 0x03, 0x00, 0x00, 0x02, 0x06, 0x01, 0x00, 0x04, 0x0b, 0x08, 0x00, 0x09, 0x00, 0x00, 0x00
        /*0020*/ 	.byte	0x00, 0x00, 0x00, 0x00


//--------------------- .nv.info._Z21productoExternoKernelPfS_S_i --------------------------
	.section	.nv.info._Z21productoExternoKernelPfS_S_i,"",@"SHT_CUDA_INFO"
	.sectionflags	@""
	.align	4


	//----- nvinfo : EIATTR_CUDA_API_VERSION
	.align		4
        /*0000*/ 	.byte	0x04, 0x37
        /*0002*/ 	.short	(.L_7 - .L_6)
.L_6:
        /*0004*/ 	.word	0x00000082


	//----- nvinfo : EIATTR_KPARAM_INFO
	.align		4
.L_7:
        /*0008*/ 	.byte	0x04, 0x17
        /*000a*/ 	.short	(.L_9 - .L_8)
.L_8:
        /*000c*/ 	.word	0x00000000
        /*0010*/ 	.short	0x0003
        /*0012*/ 	.short	0x0018
        /*0014*/ 	.byte	0x00, 0xf0, 0x11, 0x00


	//----- nvinfo : EIATTR_KPARAM_INFO
	.align		4
.L_9:
        /*0018*/ 	.byte	0x04, 0x17
        /*001a*/ 	.short	(.L_11 - .L_10)
.L_10:
        /*001c*/ 	.word	0x00000000
        /*0020*/ 	.short	0x0002
        /*0022*/ 	.short	0x0010
        /*0024*/ 	.byte	0x00, 0xf5, 0x21, 0x00


	//----- nvinfo : EIATTR_KPARAM_INFO
	.align		4
.L_11:
        /*0028*/ 	.byte	0x04, 0x17
        /*002a*/ 	.short	(.L_13 - .L_12)
.L_12:
        /*002c*/ 	.word	0x00000000
        /*0030*/ 	.short	0x0001
        /*0032*/ 	.short	0x0008
        /*0034*/ 	.byte	0x00, 0xf5, 0x21, 0x00


	//----- nvinfo : EIATTR_KPARAM_INFO
	.align		4
.L_13:
        /*0038*/ 	.byte	0x04, 0x17
        /*003a*/ 	.short	(.L_15 - .L_14)
.L_14:
        /*003c*/ 	.word	0x00000000
        /*0040*/ 	.short	0x0000
        /*0042*/ 	.short	0x0000
        /*0044*/ 	.byte	0x00, 0xf5, 0x21, 0x00


	//----- nvinfo : EIATTR_SPARSE_MMA_MASK
	.align		4
.L_15:
        /*0048*/ 	.byte	0x03, 0x50
        /*004a*/ 	.short	0x0000


	//----- nvinfo : EIATTR_MAXREG_COUNT
	.align		4
        /*004c*/ 	.byte	0x03, 0x1b
        /*004e*/ 	.short	0x00ff


	//----- nvinfo : EIATTR_MERCURY_ISA_VERSION
	.align		4
        /*0050*/ 	.byte	0x03, 0x5f
        /*0052*/ 	.short	0x0101


	//----- nvinfo : EIATTR_VRC_CTA_INIT_COUNT
	.align		4
        /*0054*/ 	.byte	0x02, 0x4a
	.zero		1
	.zero		1


	//----- nvinfo : EIATTR_EXIT_INSTR_OFFSETS
	.align		4
        /*0058*/ 	.byte	0x04, 0x1c
        /*005a*/ 	.short	(.L_17 - .L_16)


	//   ....[0]....
.L_16:
        /*005c*/ 	.word	0x00000080


	//   ....[1]....
        /*0060*/ 	.word	0x000002e0


	//----- nvinfo : EIATTR_CBANK_PARAM_SIZE
	.align		4
.L_17:
        /*0064*/ 	.byte	0x03, 0x19
        /*0066*/ 	.short	0x001c


	//----- nvinfo : EIATTR_PARAM_CBANK
	.align		4
        /*0068*/ 	.byte	0x04, 0x0a
        /*006a*/ 	.short	(.L_19 - .L_18)
	.align		4
.L_18:
        /*006c*/ 	.word	index@(.nv.constant0._Z21productoExternoKernelPfS_S_i)
        /*0070*/ 	.short	0x0380
        /*0072*/ 	.short	0x001c


	//----- nvinfo : EIATTR_SW_WAR
	.align		4
.L_19:
        /*0074*/ 	.byte	0x04, 0x36
        /*0076*/ 	.short	(.L_21 - .L_20)
.L_20:
        /*0078*/ 	.word	0x00000008
.L_21:


//--------------------- .nv.callgraph             --------------------------
	.section	.nv.callgraph,"",@"SHT_CUDA_CALLGRAPH"
	.align	4
	.sectionentsize	8
	.align		4
        /*0000*/ 	.word	0x00000000
	.align		4
        /*0004*/ 	.word	0xffffffff
	.align		4
        /*0008*/ 	.word	0x00000000
	.align		4
        /*000c*/ 	.word	0xfffffffe
	.align		4
        /*0010*/ 	.word	0x00000000
	.align		4
        /*0014*/ 	.word	0xfffffffd
	.align		4
        /*0018*/ 	.word	0x00000000
	.align		4
        /*001c*/ 	.word	0xfffffffc


//--------------------- .text._Z21productoExternoKernelPfS_S_i --------------------------
	.section	.text._Z21productoExternoKernelPfS_S_i,"ax",@progbits
	.align	128
        .global         _Z21productoExternoKernelPfS_S_i
        .type           _Z21productoExternoKernelPfS_S_i,@function
        .size           _Z21productoExternoKernelPfS_S_i,(.L_x_1 - _Z21productoExternoKernelPfS_S_i)
        .other          _Z21productoExternoKernelPfS_S_i,@"STO_CUDA_ENTRY STV_DEFAULT"
_Z21productoExternoKernelPfS_S_i:
.text._Z21productoExternoKernelPfS_S_i:
[----:B------:R-:W-:Y:S01]  /*0000*/  LDC R1, c[0x0][0x37c] ;  /* 0x0000df00ff017b82 */ /* 0x000fe20000000800 */
[----:B------:R-:W0:Y:S07]  /*0010*/  S2R R3, SR_TID.X ;  /* 0x0000000000037919 */ /* 0x000e2e0000002100 */
[----:B------:R-:W0:Y:S08]  /*0020*/  S2UR UR4, SR_CTAID.X ;  /* 0x00000000000479c3 */ /* 0x000e300000002500 */
[----:B------:R-:W0:Y:S08]  /*0030*/  LDC R0, c[0x0][0x360] ;  /* 0x0000d800ff007b82 */ /* 0x000e300000000800 */
[----:B------:R-:W1:Y:S01]  /*0040*/  LDC R7, c[0x0][0x398] ;  /* 0x0000e600ff077b82 */ /* 0x000e620000000800 */
[----:B0-----:R-:W-:-:S02]  /*0050*/  IMAD R0, R0, UR4, R3 ;  /* 0x0000000400007c24 */ /* 0x001fc4000f8e0203 */
[----:B-1----:R-:W-:-:S05]  /*0060*/  IMAD R3, R7, R7, RZ ;  /* 0x0000000707037224 */ /* 0x002fca00078e02ff */
[----:B------:R-:W-:-:S13]  /*0070*/  ISETP.GE.AND P0, PT, R0, R3, PT ;  /* 0x000000030000720c */ /* 0x000fda0003f06270 */
[----:B------:R-:W-:Y:S05]  /*0080*/  @P0 EXIT ;  /* 0x000000000000094d */ /* 0x000fea0003800000 */
[----:B------:R-:W-:Y:S01]  /*0090*/  IABS R8, R7 ;  /* 0x0000000700087213 */ /* 0x000fe20000000000 */
[----:B------:R-:W0:Y:S01]  /*00a0*/  LDCU.64 UR4, c[0x0][0x358] ;  /* 0x00006b00ff0477ac */ /* 0x000e220008000a00 */
[----:B------:R-:W-:Y:S02]  /*00b0*/  IABS R6, R0 ;  /* 0x0000000000067213 */ /* 0x000fe40000000000 */
[----:B------:R-:W1:Y:S08]  /*00c0*/  I2F.RP R4, R8 ;  /* 0x0000000800047306 */ /* 0x000e700000209400 */
[----:B-1----:R-:W1:Y:S02]  /*00d0*/  MUFU.RCP R4, R4 ;  /* 0x0000000400047308 */ /* 0x002e640000001000 */
[----:B-1----:R-:W-:-:S06]  /*00e0*/  IADD3 R2, PT, PT, R4, 0xffffffe, RZ ;  /* 0x0ffffffe04027810 */ /* 0x002fcc0007ffe0ff */
[----:B------:R1:W2:Y:S02]  /*00f0*/  F2I.FTZ.U32.TRUNC.NTZ R3, R2 ;  /* 0x0000000200037305 */ /* 0x0002a4000021f000 */
[----:B-1----:R-:W-:Y:S02]  /*0100*/  HFMA2 R2, -RZ, RZ, 0, 0 ;  /* 0x00000000ff027431 */ /* 0x002fe400000001ff */
[----:B--2---:R-:W-:-:S04]  /*0110*/  IMAD.MOV R5, RZ, RZ, -R3 ;  /* 0x000000ffff057224 */ /* 0x004fc800078e0a03 */
[----:B------:R-:W-:-:S04]  /*0120*/  IMAD R5, R5, R8, RZ ;  /* 0x0000000805057224 */ /* 0x000fc800078e02ff */
[----:B------:R-:W-:Y:S01]  /*0130*/  IMAD.HI.U32 R3, R3, R5, R2 ;  /* 0x0000000503037227 */ /* 0x000fe200078e0002 */
[----:B------:R-:W-:-:S03]  /*0140*/  LOP3.LUT R2, R0, R7, RZ, 0x3c, !PT ;  /* 0x0000000700027212 */ /* 0x000fc600078e3cff */
[----:B------:R-:W-:Y:S01]  /*0150*/  IMAD.MOV.U32 R5, RZ, RZ, R6 ;  /* 0x000000ffff057224 */ /* 0x000fe200078e0006 */
[----:B------:R-:W-:-:S03]  /*0160*/  ISETP.GE.AND P1, PT, R2, RZ, PT ;  /* 0x000000ff0200720c */ /* 0x000fc60003f26270 */
[----:B------:R-:W-:-:S05]  /*0170*/  IMAD.HI.U32 R6, R3, R5, RZ ;  /* 0x0000000503067227 */ /* 0x000fca00078e00ff */
[----:B------:R-:W-:-:S05]  /*0180*/  IADD3 R3, PT, PT, -R6, RZ, RZ ;  /* 0x000000ff06037210 */ /* 0x000fca0007ffe1ff */
[C---:B------:R-:W-:Y:S02]  /*0190*/  IMAD R3, R8.reuse, R3, R5 ;  /* 0x0000000308037224 */ /* 0x040fe400078e0205 */
[----:B------:R-:W1:Y:S03]  /*01a0*/  LDC.64 R4, c[0x0][0x388] ;  /* 0x0000e200ff047b82 */ /* 0x000e660000000a00 */
[----:B------:R-:W-:-:S13]  /*01b0*/  ISETP.GT.U32.AND P2, PT, R8, R3, PT ;  /* 0x000000030800720c */ /* 0x000fda0003f44070 */
[----:B------:R-:W-:Y:S01]  /*01c0*/  @!P2 IMAD.IADD R3, R3, 0x1, -R8 ;  /* 0x000000010303a824 */ /* 0x000fe200078e0a08 */
[----:B------:R-:W-:Y:S02]  /*01d0*/  @!P2 IADD3 R6, PT, PT, R6, 0x1, RZ ;  /* 0x000000010606a810 */ /* 0x000fe40007ffe0ff */
[----:B------:R-:W-:Y:S02]  /*01e0*/  ISETP.NE.AND P2, PT, R7, RZ, PT ;  /* 0x000000ff0700720c */ /* 0x000fe40003f45270 */
[----:B------:R-:W-:Y:S02]  /*01f0*/  ISETP.GE.U32.AND P0, PT, R3, R8, PT ;  /* 0x000000080300720c */ /* 0x000fe40003f06070 */
[----:B------:R-:W2:Y:S11]  /*0200*/  LDC.64 R2, c[0x0][0x380] ;  /* 0x0000e000ff027b82 */ /* 0x000eb60000000a00 */
[----:B------:R-:W-:-:S05]  /*0210*/  @P0 VIADD R6, R6, 0x1 ;  /* 0x0000000106060836 */ /* 0x000fca0000000000 */
[----:B------:R-:W-:Y:S02]  /*0220*/  @!P1 IADD3 R6, PT, PT, -R6, RZ, RZ ;  /* 0x000000ff06069210 */ /* 0x000fe40007ffe1ff */
[----:B------:R-:W-:-:S04]  /*0230*/  @!P2 LOP3.LUT R6, RZ, R7, RZ, 0x33, !PT ;  /* 0x00000007ff06a212 */ /* 0x000fc800078e33ff */
[C---:B------:R-:W-:Y:S01]  /*0240*/  IADD3 R8, PT, PT, -R6.reuse, RZ, RZ ;  /* 0x000000ff06087210 */ /* 0x040fe20007ffe1ff */
[----:B--2---:R-:W-:-:S04]  /*0250*/  IMAD.WIDE R2, R6, 0x4, R2 ;  /* 0x0000000406027825 */ /* 0x004fc800078e0202 */
[----:B------:R-:W-:Y:S02]  /*0260*/  IMAD R7, R7, R8, R0 ;  /* 0x0000000807077224 */ /* 0x000fe400078e0200 */
[----:B0-----:R-:W2:Y:S02]  /*0270*/  LDG.E R2, desc[UR4][R2.64] ;  /* 0x0000000402027981 */ /* 0x001ea4000c1e1900 */
[----:B-1----:R-:W-:Y:S02]  /*0280*/  IMAD.WIDE R4, R7, 0x4, R4 ;  /* 0x0000000407047825 */ /* 0x002fe400078e0204 */
[----:B------:R-:W0:Y:S04]  /*0290*/  LDC.64 R6, c[0x0][0x390] ;  /* 0x0000e400ff067b82 */ /* 0x000e280000000a00 */
[----:B------:R-:W2:Y:S01]  /*02a0*/  LDG.E R5, desc[UR4][R4.64] ;  /* 0x0000000404057981 */ /* 0x000ea2000c1e1900 */
[----:B0-----:R-:W-:-:S04]  /*02b0*/  IMAD.WIDE R6, R0, 0x4, R6 ;  /* 0x0000000400067825 */ /* 0x001fc800078e0206 */
[----:B--2---:R-:W-:-:S05]  /*02c0*/  FMUL R9, R2, R5 ;  /* 0x0000000502097220 */ /* 0x004fca0000400000 */
[----:B------:R-:W-:Y:S01]  /*02d0*/  STG.E desc[UR4][R6.64], R9 ;  /* 0x0000000906007986 */ /* 0x000fe2000c101904 */
[----:B------:R-:W-:Y:S05]  /*02e0*/  EXIT ;  /* 0x000000000000794d */ /* 0x000fea0003800000 */
.L_x_0:
[----:B------:R-:W-:-:S00]  /*02f0*/  BRA `(.L_x_0) ;  /* 0xfffffffc00fc7947 */ /* 0x000fc0000383ffff */
[----:B------:R-:W-:-:S00]  /*0300*/  NOP ;  /* 0x0000000000007918 */ /* 0x000fc00000000000 */
[----:B------:R-:W-:-:S00]  /*0310*/  NOP ;  /* 0x0000000000007918 */ /* 0x000fc00000000000 */
[----:B------:R-:W-:-:S00]  /*0320*/  NOP ;  /* 0x0000000000007918 */ /* 0x000fc00000000000 */
[----:B------:R-:W-:-:S00]  /*0330*/  NOP ;  /* 0x0000000000007918 */ /* 0x000fc00000000000 */
[----:B------:R-:W-:-:S00]  /*0340*/  NOP ;  /* 0x0000000000007918 */ /* 0x000fc00000000000 */
[----:B------:R-:W-:-:S00]  /*0350*/  NOP ;  /* 0x0000000000007918 */ /* 0x000fc00000000000 */
[----:B------:R-:W-:-:S00]  /*0360*/  NOP ;  /* 0x0000000000007918 */ /* 0x000fc00000000000 */
[----:B------:R-:W-:-:S00]  /*0370*/  NOP ;  /* 0x0000000000007918 */ /* 0x000fc00000000000 */
.L_x_1:


//--------------------- .nv.shared.reserved.0     --------------------------
	.section	.nv.shared.reserved.0,"aw",@nobits
	.weak		__nv_reservedSMEM_offset_0_alias
	.size		__nv_reservedSMEM_offset_0_alias, 0, 64
	.other		__nv_reservedSMEM_offset_0_alias,@"STO_CUDA_RESERVED_SHARED STV_DEFAULT"
__nv_reservedSMEM_offset_0_alias:
	.zero		0
	.zero		64


//--------------------- .nv.constant0._Z21productoExternoKernelPfS_S_i --------------------------
	.section	.nv.constant0._Z21productoExternoKernelPfS_S_i,"a",@progbits
	.sectionflags	@""
	.align	4
.nv.constant0._Z21productoExternoKernelPfS_S_i:
	.zero		924


//--------------------- SYMBOLS --------------------------

	.type		.nv.reservedSmem.offset0,@object
	.size		.nv.reservedSmem.offset0,0x4
